	.headerflags	@"EF_CUDA_TEXMODE_UNIFIED EF_CUDA_64BIT_ADDRESS EF_CUDA_ACCELERATORS EF_CUDA_SM90 EF_CUDA_VIRTUAL_SM(EF_CUDA_SM90)"
	.elftype	@"ET_EXEC"


//--------------------- .nv.info                  --------------------------
	.section	.nv.info,"",@"SHT_CUDA_INFO"
	.align	4


	//----- nvinfo : EIATTR_REGCOUNT
	.align		4
        /*0000*/ 	.byte	0x04, 0x2f
        /*0002*/ 	.short	(.L_1 - .L_0)
	.align		4
.L_0:
        /*0004*/ 	.word	index@(triton_mm)
        /*0008*/ 	.word	0x00000050


	//----- nvinfo : EIATTR_MIN_STACK_SIZE
	.align		4
.L_1:
        /*000c*/ 	.byte	0x04, 0x12
        /*000e*/ 	.short	(.L_3 - .L_2)
	.align		4
.L_2:
        /*0010*/ 	.word	index@(triton_mm)
        /*0014*/ 	.word	0x00000000


	//----- nvinfo : EIATTR_FRAME_SIZE
	.align		4
.L_3:
        /*0018*/ 	.byte	0x04, 0x11
        /*001a*/ 	.short	(.L_5 - .L_4)
	.align		4
.L_4:
        /*001c*/ 	.word	index@(triton_mm)
        /*0020*/ 	.word	0x00000000


	//----- nvinfo : EIATTR_MIN_STACK_SIZE
	.align		4
.L_5:
        /*0024*/ 	.byte	0x04, 0x12
        /*0026*/ 	.short	(.L_7 - .L_6)
	.align		4
.L_6:
        /*0028*/ 	.word	index@(triton_mm)
        /*002c*/ 	.word	0x00000000
.L_7:


//--------------------- .nv.info.triton_mm        --------------------------
	.section	.nv.info.triton_mm,"",@"SHT_CUDA_INFO"
	.sectionflags	@""
	.align	4


	//----- nvinfo : EIATTR_CUDA_API_VERSION
	.align		4
        /*0000*/ 	.byte	0x04, 0x37
        /*0002*/ 	.short	(.L_9 - .L_8)
.L_8:
        /*0004*/ 	.word	0x0000007c


	//----- nvinfo : EIATTR_KPARAM_INFO
	.align		4
.L_9:
        /*0008*/ 	.byte	0x04, 0x17
        /*000a*/ 	.short	(.L_11 - .L_10)
.L_10:
        /*000c*/ 	.word	0x00000000
        /*0010*/ 	.short	0x0002
        /*0012*/ 	.short	0x0010
        /*0014*/ 	.byte	0x00, 0xf0, 0x21, 0x00


	//----- nvinfo : EIATTR_KPARAM_INFO
	.align		4
.L_11:
        /*0018*/ 	.byte	0x04, 0x17
        /*001a*/ 	.short	(.L_13 - .L_12)
.L_12:
        /*001c*/ 	.word	0x00000000
        /*0020*/ 	.short	0x0001
        /*0022*/ 	.short	0x0008
        /*0024*/ 	.byte	0x00, 0xf0, 0x21, 0x00


	//----- nvinfo : EIATTR_KPARAM_INFO
	.align		4
.L_13:
        /*0028*/ 	.byte	0x04, 0x17
        /*002a*/ 	.short	(.L_15 - .L_14)
.L_14:
        /*002c*/ 	.word	0x00000000
        /*0030*/ 	.short	0x0000
        /*0032*/ 	.short	0x0000
        /*0034*/ 	.byte	0x00, 0xf0, 0x21, 0x00


	//----- nvinfo : EIATTR_SPARSE_MMA_MASK
	.align		4
.L_15:
        /*0038*/ 	.byte	0x03, 0x50
        /*003a*/ 	.short	0x0000


	//----- nvinfo : EIATTR_MAXREG_COUNT
	.align		4
        /*003c*/ 	.byte	0x03, 0x1b
        /*003e*/ 	.short	0x00ff


	//----- nvinfo : EIATTR_EXIT_INSTR_OFFSETS
	.align		4
        /*0040*/ 	.byte	0x04, 0x1c
        /*0042*/ 	.short	(.L_17 - .L_16)


	//   ....[0]....
.L_16:
        /*0044*/ 	.word	0x00001a70


	//   ....[1]....
        /*0048*/ 	.word	0x00001aa0


	//----- nvinfo : EIATTR_MAX_THREADS
	.align		4
.L_17:
        /*004c*/ 	.byte	0x04, 0x05
        /*004e*/ 	.short	(.L_19 - .L_18)
.L_18:
        /*0050*/ 	.word	0x00000080
        /*0054*/ 	.word	0x00000001
        /*0058*/ 	.word	0x00000001


	//----- nvinfo : EIATTR_CBANK_PARAM_SIZE
	.align		4
.L_19:
        /*005c*/ 	.byte	0x03, 0x19
        /*005e*/ 	.short	0x0018


	//----- nvinfo : EIATTR_PARAM_CBANK
	.align		4
        /*0060*/ 	.byte	0x04, 0x0a
        /*0062*/ 	.short	(.L_21 - .L_20)
	.align		4
.L_20:
        /*0064*/ 	.word	index@(.nv.constant0.triton_mm)
        /*0068*/ 	.short	0x0210
        /*006a*/ 	.short	0x0018


	//----- nvinfo : EIATTR_SW_WAR
	.align		4
.L_21:
        /*006c*/ 	.byte	0x04, 0x36
        /*006e*/ 	.short	(.L_23 - .L_22)
.L_22:
        /*0070*/ 	.word	0x00000008
.L_23:


//--------------------- .nv.callgraph             --------------------------
	.section	.nv.callgraph,"",@"SHT_CUDA_CALLGRAPH"
	.align	4
	.sectionentsize	8
	.align		4
        /*0000*/ 	.word	0x00000000
	.align		4
        /*0004*/ 	.word	0xffffffff
	.align		4
        /*0008*/ 	.word	0x00000000
	.align		4
        /*000c*/ 	.word	0xfffffffe
	.align		4
        /*0010*/ 	.word	0x00000000
	.align		4
        /*0014*/ 	.word	0xfffffffd
	.align		4
        /*0018*/ 	.word	0x00000000
	.align		4
        /*001c*/ 	.word	0xfffffffc


//--------------------- .text.triton_mm           --------------------------
	.section	.text.triton_mm,"ax",@progbits
	.sectionflags	@"SHF_BARRIERS=1"
	.align	128
        .global         triton_mm
        .type           triton_mm,@function
        .size           triton_mm,(.L_x_2 - triton_mm)
        .other          triton_mm,@"STO_CUDA_ENTRY STV_DEFAULT"
triton_mm:
.text.triton_mm:
[----:B------:R-:W1:Y:S08]  /*0000*/  LDC R1, c[0x0][0x28] ;  /* 0x00000a00ff017b82 */ /* 0x000e700000000800 */
[----:B------:R-:W2:Y:S01]  /*0010*/  S2UR UR11, SR_CTAID.X ;  /* 0x00000000000b79c3 */ /* 0x000ea20000002500 */
[----:B------:R-:W-:Y:S01]  /*0020*/  UMOV UR12, URZ ;  /* 0x0000003f000c7c82 */ /* 0x000fe20008000000 */
[----:B------:R-:W3:Y:S01]  /*0030*/  S2R R76, SR_TID.X ;  /* 0x00000000004c7919 */ /* 0x000ee20000002100 */
[----:B------:R-:W-:Y:S01]  /*0040*/  ULDC.64 UR22, c[0x0][0x208] ;  /* 0x0000820000167ab9 */ /* 0x000fe20000000a00 */
[----:B------:R-:W-:Y:S01]  /*0050*/  UMOV UR18, 0x1 ;  /* 0x0000000100127882 */ /* 0x000fe20000000000 */
[----:B------:R-:W-:Y:S01]  /*0060*/  UMOV UR10, URZ ;  /* 0x0000003f000a7c82 */ /* 0x000fe20008000000 */
[----:B------:R-:W-:-:S02]  /*0070*/  UMOV UR9, URZ ;  /* 0x0000003f00097c82 */ /* 0x000fc40008000000 */
[----:B------:R-:W4:Y:S08]  /*0080*/  S2UR UR15, SR_CgaCtaId ;  /* 0x00000000000f79c3 */ /* 0x000f300000008800 */
[----:B------:R-:W5:Y:S01]  /*0090*/  LDC.64 R22, c[0x0][0x218] ;  /* 0x00008600ff167b82 */ /* 0x000f620000000a00 */
[----:B--2---:R-:W-:-:S07]  /*00a0*/  UIMAD.WIDE UR4, UR11, 0x2aaaaaab, URZ ;  /* 0x2aaaaaab0b0478a5 */ /* 0x004fce000f8e023f */
[----:B------:R-:W2:Y:S01]  /*00b0*/  LDC.64 R28, c[0x0][0x210] ;  /* 0x00008400ff1c7b82 */ /* 0x000ea20000000a00 */
[----:B------:R-:W-:Y:S01]  /*00c0*/  USHF.R.U32.HI UR20, URZ, 0x1f, UR5 ;  /* 0x0000001f3f147899 */ /* 0x000fe20008011605 */
[----:B------:R-:W-:-:S03]  /*00d0*/  UMOV UR4, 0x1 ;  /* 0x0000000100047882 */ /* 0x000fc60000000000 */
[----:B------:R-:W-:Y:S01]  /*00e0*/  ULEA.HI.SX32 UR20, UR5, UR20, 0x1b ;  /* 0x0000001405147291 */ /* 0x000fe2000f8fda3f */
[----:B---3--:R-:W-:-:S03]  /*00f0*/  IMAD.SHL.U32 R44, R76, 0x40, RZ ;  /* 0x000000404c2c7824 */ /* 0x008fc600078e00ff */
[----:B------:R-:W-:Y:S01]  /*0100*/  UIMAD UR4, UR20, -0x8, UR4 ;  /* 0xfffffff8140478a4 */ /* 0x000fe2000f8e0204 */
[----:B------:R-:W-:Y:S01]  /*0110*/  IMAD.SHL.U32 R20, R76, 0x8, RZ ;  /* 0x000000084c147824 */ /* 0x000fe200078e00ff */
[----:B------:R-:W-:Y:S01]  /*0120*/  UIMAD UR6, UR20, -0xc0, UR11 ;  /* 0xffffff40140678a4 */ /* 0x000fe2000f8e020b */
[----:B------:R-:W-:Y:S01]  /*0130*/  LOP3.LUT R44, R44, 0x3c0, RZ, 0xe2, !PT ;  /* 0x000003c02c2c7812 */ /* 0x000fe200078ee2ff */
[----:B------:R-:W-:-:S04]  /*0140*/  UISETP.LT.AND UP0, UPT, UR4, 0x8, UPT ;  /* 0x000000080400788c */ /* 0x000fc8000bf01270 */
[----:B------:R-:W-:-:S06]  /*0150*/  USEL UR19, UR4, 0x8, UP0 ;  /* 0x0000000804137887 */ /* 0x000fcc0008000000 */
[----:B------:R-:W-:-:S04]  /*0160*/  IABS R0, UR19 ;  /* 0x0000001300007c13 */ /* 0x000fc80008000000 */
[----:B------:R-:W-:-:S13]  /*0170*/  R2UR UR8, R0 ;  /* 0x00000000000872ca */ /* 0x000fda00000e0000 */
[----:B------:R-:W3:Y:S08]  /*0180*/  I2F.RP R0, UR8 ;  /* 0x0000000800007d06 */ /* 0x000ef00008209400 */
[----:B---3--:R-:W3:Y:S02]  /*0190*/  MUFU.RCP R0, R0 ;  /* 0x0000000000007308 */ /* 0x008ee40000001000 */
[----:B---3--:R-:W-:-:S06]  /*01a0*/  VIADD R0, R0, 0xffffffe ;  /* 0x0ffffffe00007836 */ /* 0x008fcc0000000000 */
[----:B------:R-:W3:Y:S02]  /*01b0*/  F2I.FTZ.U32.TRUNC.NTZ R0, R0 ;  /* 0x0000000000007305 */ /* 0x000ee4000021f000 */
[----:B---3--:R-:W-:Y:S01]  /*01c0*/  R2UR UR13, R0 ;  /* 0x00000000000d72ca */ /* 0x008fe200000e0000 */
[----:B------:R-:W-:Y:S01]  /*01d0*/  IMAD.U32 R0, RZ, RZ, UR6 ;  /* 0x00000006ff007e24 */ /* 0x000fe2000f8e00ff */
[----:B------:R-:W-:-:S04]  /*01e0*/  ULOP3.LUT UR6, UR6, UR19, URZ, 0x3c, !UPT ;  /* 0x0000001306067292 */ /* 0x000fc8000f8e3c3f */
[----:B------:R-:W-:-:S05]  /*01f0*/  IABS R0, R0 ;  /* 0x0000000000007213 */ /* 0x000fca0000000000 */
[----:B------:R-:W-:Y:S01]  /*0200*/  IMAD.MOV.U32 R2, RZ, RZ, R0 ;  /* 0x000000ffff027224 */ /* 0x000fe200078e0000 */
[----:B------:R-:W-:Y:S01]  /*0210*/  IABS R0, UR19 ;  /* 0x0000001300007c13 */ /* 0x000fe20008000000 */
[----:B------:R-:W-:-:S03]  /*0220*/  UIADD3 UR5, URZ, -UR13, URZ ;  /* 0x8000000d3f057290 */ /* 0x000fc6000fffe03f */
[----:B------:R-:W-:Y:S01]  /*0230*/  R2UR UR4, R2 ;  /* 0x00000000020472ca */ /* 0x000fe200000e0000 */
[----:B------:R-:W-:Y:S01]  /*0240*/  IMAD.MOV R0, RZ, RZ, -R0 ;  /* 0x000000ffff007224 */ /* 0x000fe200078e0a00 */
[----:B------:R-:W-:Y:S01]  /*0250*/  UIMAD UR5, UR5, UR8, URZ ;  /* 0x00000008050572a4 */ /* 0x000fe2000f8e023f */
[----:B------:R-:W-:-:S03]  /*0260*/  SHF.R.U32.HI R2, RZ, 0x4, R76 ;  /* 0x00000004ff027819 */ /* 0x000fc6000001164c */
[----:B------:R-:W-:Y:S01]  /*0270*/  UIMAD.WIDE.U32 UR16, UR13, UR5, UR12 ;  /* 0x000000050d1072a5 */ /* 0x000fe2000f8e000c */
[----:B------:R-:W-:Y:S01]  /*0280*/  R2UR UR7, R0 ;  /* 0x00000000000772ca */ /* 0x000fe200000e0000 */
[----:B------:R-:W-:Y:S01]  /*0290*/  ULOP3.LUT UR16, URZ, UR19, URZ, 0x33, !UPT ;  /* 0x000000133f107292 */ /* 0x000fe2000f8e333f */
[----:B------:R-:W-:Y:S02]  /*02a0*/  SHF.R.U32.HI R0, RZ, 0x5, R76 ;  /* 0x00000005ff007819 */ /* 0x000fe4000001164c */
[----:B------:R-:W-:Y:S02]  /*02b0*/  SGXT.U32 R77, R2, 0x1 ;  /* 0x00000001024d781a */ /* 0x000fe40000000000 */
[----:B------:R-:W-:Y:S01]  /*02c0*/  UIMAD.WIDE.U32 UR12, UR17, UR4, URZ ;  /* 0x00000004110c72a5 */ /* 0x000fe2000f8e003f */
[----:B------:R-:W-:Y:S02]  /*02d0*/  SGXT.U32 R3, R0, 0x2 ;  /* 0x000000020003781a */ /* 0x000fe40000000000 */
[C---:B------:R-:W-:Y:S01]  /*02e0*/  IMAD.SHL.U32 R2, R77.reuse, 0x20, RZ ;  /* 0x000000204d027824 */ /* 0x040fe200078e00ff */
[----:B------:R-:W-:-:S02]  /*02f0*/  LOP3.LUT R4, R77, 0x6, RZ, 0xfc, !PT ;  /* 0x000000064d047812 */ /* 0x000fc400078efcff */
[----:B------:R-:W-:Y:S01]  /*0300*/  IMAD.SHL.U32 R0, R3, 0x8, RZ ;  /* 0x0000000803007824 */ /* 0x000fe200078e00ff */
[----:B------:R-:W-:Y:S01]  /*0310*/  UMOV UR5, UR13 ;  /* 0x0000000d00057c82 */ /* 0x000fe20008000000 */
[----:B------:R-:W-:Y:S01]  /*0320*/  LOP3.LUT R3, R77, 0x7, R76, 0x78, !PT ;  /* 0x000000074d037812 */ /* 0x000fe200078e784c */
[----:B------:R-:W-:Y:S02]  /*0330*/  UIMAD UR4, UR5, UR7, UR4 ;  /* 0x00000007050472a4 */ /* 0x000fe4000f8e0204 */
[----:B------:R-:W-:Y:S01]  /*0340*/  LOP3.LUT R26, R2, R0, RZ, 0xfc, !PT ;  /* 0x00000000021a7212 */ /* 0x000fe200078efcff */
[----:B------:R-:W-:Y:S01]  /*0350*/  UMOV UR12, URZ ;  /* 0x0000003f000c7c82 */ /* 0x000fe20008000000 */
[----:B------:R-:W-:Y:S01]  /*0360*/  UISETP.GT.U32.AND UP0, UPT, UR8, UR4, UPT ;  /* 0x000000040800728c */ /* 0x000fe2000bf04070 */
[----:B------:R-:W-:Y:S01]  /*0370*/  SHF.R.U32.HI R0, RZ, 0x3, R76 ;  /* 0x00000003ff007819 */ /* 0x000fe2000001164c */
[----:B------:R-:W-:Y:S01]  /*0380*/  IMAD.SHL.U32 R5, R3, 0x8, RZ ;  /* 0x0000000803057824 */ /* 0x000fe200078e00ff */
[----:B------:R-:W-:Y:S01]  /*0390*/  LOP3.LUT R2, R77, 0x2, RZ, 0xfc, !PT ;  /* 0x000000024d027812 */ /* 0x000fe200078efcff */
[----:B------:R-:W-:Y:S01]  /*03a0*/  UMOV UR13, 0xffffffc0 ;  /* 0xffffffc0000d7882 */ /* 0x000fe20000000000 */
[----:B------:R-:W-:-:S02]  /*03b0*/  SGXT.U32 R17, R0, 0x4 ;  /* 0x000000040011781a */ /* 0x000fc40000000000 */
[----:B------:R-:W-:Y:S02]  /*03c0*/  LOP3.LUT R0, R77, 0x4, RZ, 0xfc, !PT ;  /* 0x000000044d007812 */ /* 0x000fe400078efcff */
[----:B------:R-:W-:Y:S02]  /*03d0*/  LOP3.LUT R3, R2, 0x7, R76, 0x78, !PT ;  /* 0x0000000702037812 */ /* 0x000fe400078e784c */
[----:B------:R-:W-:Y:S01]  /*03e0*/  @!UP0 UIADD3 UR4, UR4, -UR8, URZ ;  /* 0x8000000804048290 */ /* 0x000fe2000fffe03f */
[----:B------:R-:W-:Y:S01]  /*03f0*/  LOP3.LUT R2, R0, 0x7, R76, 0x78, !PT ;  /* 0x0000000700027812 */ /* 0x000fe200078e784c */
[----:B------:R-:W-:Y:S01]  /*0400*/  @!UP0 UIADD3 UR5, UR5, 0x1, URZ ;  /* 0x0000000105058890 */ /* 0x000fe2000fffe03f */
[----:B------:R-:W-:Y:S01]  /*0410*/  LOP3.LUT R0, R4, 0x7, R76, 0x78, !PT ;  /* 0x0000000704007812 */ /* 0x000fe200078e784c */
[----:B------:R-:W-:Y:S01]  /*0420*/  UISETP.GE.U32.AND UP1, UPT, UR4, UR8, UPT ;  /* 0x000000080400728c */ /* 0x000fe2000bf26070 */
[----:B------:R-:W-:Y:S01]  /*0430*/  IMAD.SHL.U32 R3, R3, 0x8, RZ ;  /* 0x0000000803037824 */ /* 0x000fe200078e00ff */
[----:B------:R-:W-:Y:S01]  /*0440*/  UISETP.GE.AND UP0, UPT, UR6, URZ, UPT ;  /* 0x0000003f0600728c */ /* 0x000fe2000bf06270 */
[----:B------:R-:W-:Y:S01]  /*0450*/  IMAD.SHL.U32 R2, R2, 0x8, RZ ;  /* 0x0000000802027824 */ /* 0x000fe200078e00ff */
[----:B------:R-:W-:Y:S01]  /*0460*/  LOP3.LUT R49, R5, R44, RZ, 0xfc, !PT ;  /* 0x0000002c05317212 */ /* 0x000fe200078efcff */
[----:B------:R-:W-:Y:S01]  /*0470*/  IMAD.SHL.U32 R0, R0, 0x8, RZ ;  /* 0x0000000800007824 */ /* 0x000fe200078e00ff */
[C---:B------:R-:W-:Y:S01]  /*0480*/  LOP3.LUT R46, R44.reuse, R3, RZ, 0xfc, !PT ;  /* 0x000000032c2e7212 */ /* 0x040fe200078efcff */
[----:B------:R-:W-:Y:S01]  /*0490*/  UMOV UR4, 0x400 ;  /* 0x0000040000047882 */ /* 0x000fe20000000000 */
[C---:B------:R-:W-:Y:S01]  /*04a0*/  LOP3.LUT R45, R44.reuse, R2, RZ, 0xfc, !PT ;  /* 0x000000022c2d7212 */ /* 0x040fe200078efcff */
[----:B----4-:R-:W-:Y:S01]  /*04b0*/  UPRMT UR15, UR15, 0x654, UR4 ;  /* 0x000006540f0f7896 */ /* 0x010fe20008000004 */
[----:B------:R-:W-:Y:S01]  /*04c0*/  LOP3.LUT R44, R44, R0, RZ, 0xfc, !PT ;  /* 0x000000002c2c7212 */ /* 0x000fe200078efcff */
[----:B------:R-:W-:Y:S01]  /*04d0*/  @UP1 UIADD3 UR5, UR5, 0x1, URZ ;  /* 0x0000000105051890 */ /* 0x000fe2000fffe03f */
[----:B------:R-:W-:Y:S01]  /*04e0*/  LOP3.LUT R0, R20, 0x38, R76, 0x48, !PT ;  /* 0x0000003814007812 */ /* 0x000fe200078e484c */
[----:B------:R-:W-:Y:S01]  /*04f0*/  UISETP.NE.AND UP1, UPT, UR19, URZ, UPT ;  /* 0x0000003f1300728c */ /* 0x000fe2000bf25270 */
[C---:B------:R-:W-:Y:S01]  /*0500*/  LOP3.LUT R5, R17.reuse, 0x40, RZ, 0xfc, !PT ;  /* 0x0000004011057812 */ /* 0x040fe200078efcff */
[----:B------:R-:W-:Y:S01]  /*0510*/  @!UP0 UIADD3 UR5, -UR5, URZ, URZ ;  /* 0x0000003f05058290 */ /* 0x000fe2000fffe13f */
[C---:B------:R-:W-:Y:S01]  /*0520*/  LOP3.LUT R3, R17.reuse, 0x60, RZ, 0xfc, !PT ;  /* 0x0000006011037812 */ /* 0x040fe200078efcff */
[C-C-:B------:R-:W-:Y:S01]  /*0530*/  IMAD R48, R17.reuse, 0x40, R0.reuse ;  /* 0x0000004011307824 */ /* 0x140fe200078e0200 */
[C---:B------:R-:W-:Y:S01]  /*0540*/  LOP3.LUT R2, R17.reuse, 0x70, RZ, 0xfc, !PT ;  /* 0x0000007011027812 */ /* 0x040fe200078efcff */
[----:B------:R-:W-:Y:S01]  /*0550*/  USEL UR6, UR16, UR5, !UP1 ;  /* 0x0000000510067287 */ /* 0x000fe2000c800000 */
[----:B------:R-:W-:Y:S01]  /*0560*/  LOP3.LUT R8, R17, 0x10, RZ, 0xfc, !PT ;  /* 0x0000001011087812 */ /* 0x000fe200078efcff */
[--C-:B------:R-:W-:Y:S01]  /*0570*/  IMAD R70, R5, 0x40, R0.reuse ;  /* 0x0000004005467824 */ /* 0x100fe200078e0200 */
[----:B------:R-:W-:Y:S01]  /*0580*/  LOP3.LUT R7, R17, 0x20, RZ, 0xfc, !PT ;  /* 0x0000002011077812 */ /* 0x000fe200078efcff */
[----:B------:R-:W-:Y:S01]  /*0590*/  USHF.L.U32 UR6, UR6, 0x7, URZ ;  /* 0x0000000706067899 */ /* 0x000fe2000800063f */
[--C-:B------:R-:W-:Y:S01]  /*05a0*/  IMAD R68, R3, 0x40, R0.reuse ;  /* 0x0000004003447824 */ /* 0x100fe200078e0200 */
[----:B------:R-:W-:Y:S01]  /*05b0*/  LOP3.LUT R20, R20, 0x38, RZ, 0xc0, !PT ;  /* 0x0000003814147812 */ /* 0x000fe200078ec0ff */
[--C-:B------:R-:W-:Y:S01]  /*05c0*/  IMAD R67, R2, 0x40, R0.reuse ;  /* 0x0000004002437824 */ /* 0x100fe200078e0200 */
[----:B------:R-:W-:Y:S01]  /*05d0*/  LEA R72, R7, R0, 0x6 ;  /* 0x0000000007487211 */ /* 0x000fe200078e30ff */
[----:B------:R-:W-:Y:S01]  /*05e0*/  IMAD R73, R8, 0x40, R0 ;  /* 0x0000004008497824 */ /* 0x000fe200078e0200 */
[----:B------:R-:W-:Y:S01]  /*05f0*/  LOP3.LUT R14, R17, UR6, RZ, 0xfc, !PT ;  /* 0x00000006110e7c12 */ /* 0x000fe2000f8efcff */
[----:B------:R-:W-:Y:S01]  /*0600*/  IMAD.U32 R5, RZ, RZ, UR6 ;  /* 0x00000006ff057e24 */ /* 0x000fe2000f8e00ff */
[----:B------:R-:W-:Y:S01]  /*0610*/  UIADD3 UR14, UR15, 0x1000, URZ ;  /* 0x000010000f0e7890 */ /* 0x000fe2000fffe03f */
[----:B------:R-:W-:Y:S01]  /*0620*/  IMAD.U32 R3, RZ, RZ, UR6 ;  /* 0x00000006ff037e24 */ /* 0x000fe2000f8e00ff */
[----:B------:R-:W-:Y:S01]  /*0630*/  UMOV UR4, UR15 ;  /* 0x0000000f00047c82 */ /* 0x000fe20008000000 */
[----:B------:R-:W-:Y:S01]  /*0640*/  IMAD.HI R6, R14, 0x2aaaaaab, RZ ;  /* 0x2aaaaaab0e067827 */ /* 0x000fe200078e02ff */
[----:B------:R-:W-:-:S02]  /*0650*/  LOP3.LUT R13, R5, 0x10, R17, 0xfe, !PT ;  /* 0x00000010050d7812 */ /* 0x000fc400078efe11 */
[----:B------:R-:W-:Y:S01]  /*0660*/  LOP3.LUT R12, R3, 0x30, R17, 0xfe, !PT ;  /* 0x00000030030c7812 */ /* 0x000fe200078efe11 */
[----:B------:R-:W-:Y:S01]  /*0670*/  IMAD.U32 R2, RZ, RZ, UR6 ;  /* 0x00000006ff027e24 */ /* 0x000fe2000f8e00ff */
[----:B------:R-:W-:Y:S01]  /*0680*/  SHF.R.U32.HI R4, RZ, 0x1f, R6 ;  /* 0x0000001fff047819 */ /* 0x000fe20000011606 */
[----:B------:R-:W-:Y:S01]  /*0690*/  IMAD.U32 R7, RZ, RZ, UR6 ;  /* 0x00000006ff077e24 */ /* 0x000fe2000f8e00ff */
[----:B------:R-:W-:Y:S01]  /*06a0*/  UMOV UR5, UR14 ;  /* 0x0000000e00057c82 */ /* 0x000fe20008000000 */
[----:B------:R-:W-:Y:S01]  /*06b0*/  IMAD.HI R5, R12, 0x2aaaaaab, RZ ;  /* 0x2aaaaaab0c057827 */ /* 0x000fe200078e02ff */
[----:B------:R-:W-:Y:S02]  /*06c0*/  LEA.HI R15, R6, R4, RZ, 0x17 ;  /* 0x00000004060f7211 */ /* 0x000fe400078fb8ff */
[C---:B------:R-:W-:Y:S01]  /*06d0*/  LOP3.LUT R4, R17.reuse, 0x50, RZ, 0xfc, !PT ;  /* 0x0000005011047812 */ /* 0x040fe200078efcff */
[----:B------:R-:W-:Y:S01]  /*06e0*/  IMAD.SHL.U32 R48, R48, 0x2, RZ ;  /* 0x0000000230307824 */ /* 0x000fe200078e00ff */
[----:B------:R-:W-:Y:S01]  /*06f0*/  LOP3.LUT R6, R17, 0x30, RZ, 0xfc, !PT ;  /* 0x0000003011067812 */ /* 0x000fe200078efcff */
[----:B------:R-:W-:Y:S01]  /*0700*/  IMAD R18, R15, -0xc00, R14 ;  /* 0xfffff4000f127824 */ /* 0x000fe200078e020e */
[----:B------:R-:W-:Y:S01]  /*0710*/  LOP3.LUT R11, R2, 0x40, R17, 0xfe, !PT ;  /* 0x00000040020b7812 */ /* 0x000fe200078efe11 */
[--C-:B------:R-:W-:Y:S01]  /*0720*/  IMAD R69, R4, 0x40, R0.reuse ;  /* 0x0000004004457824 */ /* 0x100fe200078e0200 */
[----:B------:R-:W-:Y:S01]  /*0730*/  LOP3.LUT R9, R7, 0x60, R17, 0xfe, !PT ;  /* 0x0000006007097812 */ /* 0x000fe200078efe11 */
[----:B------:R-:W-:Y:S01]  /*0740*/  IMAD.U32 R4, RZ, RZ, UR6 ;  /* 0x00000006ff047e24 */ /* 0x000fe2000f8e00ff */
[----:B------:R-:W-:Y:S01]  /*0750*/  SHF.R.U32.HI R7, RZ, 0x1f, R5 ;  /* 0x0000001fff077819 */ /* 0x000fe20000011605 */
[----:B------:R-:W-:Y:S01]  /*0760*/  IMAD R71, R6, 0x40, R0 ;  /* 0x0000004006477824 */ /* 0x000fe200078e0200 */
[----:B------:R-:W-:Y:S01]  /*0770*/  MOV R0, UR6 ;  /* 0x0000000600007c02 */ /* 0x000fe20008000f00 */
[----:B------:R-:W-:Y:S01]  /*0780*/  IMAD.U32 R6, RZ, RZ, UR6 ;  /* 0x00000006ff067e24 */ /* 0x000fe2000f8e00ff */
[----:B------:R-:W-:Y:S01]  /*0790*/  LOP3.LUT R16, R4, 0x20, R17, 0xfe, !PT ;  /* 0x0000002004107812 */ /* 0x000fe200078efe11 */
[----:B------:R-:W-:Y:S01]  /*07a0*/  IMAD.HI R2, R13, 0x2aaaaaab, RZ ;  /* 0x2aaaaaab0d027827 */ /* 0x000fe200078e02ff */
[----:B------:R-:W-:-:S02]  /*07b0*/  LOP3.LUT R10, R0, 0x50, R17, 0xfe, !PT ;  /* 0x00000050000a7812 */ /* 0x000fc400078efe11 */
[----:B------:R-:W-:Y:S01]  /*07c0*/  LOP3.LUT R8, R6, 0x70, R17, 0xfe, !PT ;  /* 0x0000007006087812 */ /* 0x000fe200078efe11 */
[----:B------:R-:W-:Y:S01]  /*07d0*/  IMAD.HI R0, R16, 0x2aaaaaab, RZ ;  /* 0x2aaaaaab10007827 */ /* 0x000fe200078e02ff */
[----:B------:R-:W-:Y:S02]  /*07e0*/  SHF.R.U32.HI R6, RZ, 0x1f, R2 ;  /* 0x0000001fff067819 */ /* 0x000fe40000011602 */
[----:B------:R-:W-:Y:S01]  /*07f0*/  LEA.HI R14, R5, R7, RZ, 0x17 ;  /* 0x00000007050e7211 */ /* 0x000fe200078fb8ff */
[----:B------:R-:W-:Y:S01]  /*0800*/  IMAD.HI R4, R11, 0x2aaaaaab, RZ ;  /* 0x2aaaaaab0b047827 */ /* 0x000fe200078e02ff */
[----:B------:R-:W-:Y:S02]  /*0810*/  SHF.R.U32.HI R3, RZ, 0x1f, R0 ;  /* 0x0000001fff037819 */ /* 0x000fe40000011600 */
[----:B------:R-:W-:Y:S01]  /*0820*/  LEA.HI R17, R2, R6, RZ, 0x17 ;  /* 0x0000000602117211 */ /* 0x000fe200078fb8ff */
[----:B------:R-:W-:Y:S01]  /*0830*/  IMAD.HI R2, R9, 0x2aaaaaab, RZ ;  /* 0x2aaaaaab09027827 */ /* 0x000fe200078e02ff */
[----:B------:R-:W-:-:S02]  /*0840*/  LEA.HI R15, R0, R3, RZ, 0x17 ;  /* 0x00000003000f7211 */ /* 0x000fc400078fb8ff */
[----:B------:R-:W-:Y:S01]  /*0850*/  SHF.R.U32.HI R6, RZ, 0x1f, R4 ;  /* 0x0000001fff067819 */ /* 0x000fe20000011604 */
[----:B------:R-:W-:Y:S01]  /*0860*/  IMAD.HI R3, R10, 0x2aaaaaab, RZ ;  /* 0x2aaaaaab0a037827 */ /* 0x000fe200078e02ff */
[----:B------:R-:W-:Y:S02]  /*0870*/  IADD3 R75, R48, UR15, RZ ;  /* 0x0000000f304b7c10 */ /* 0x000fe4000fffe0ff */
[----:B------:R-:W-:Y:S01]  /*0880*/  LEA.HI R7, R4, R6, RZ, 0x17 ;  /* 0x0000000604077211 */ /* 0x000fe200078fb8ff */
[----:B------:R-:W-:Y:S01]  /*0890*/  IMAD.HI R0, R8, 0x2aaaaaab, RZ ;  /* 0x2aaaaaab08007827 */ /* 0x000fe200078e02ff */
[----:B------:R-:W-:Y:S02]  /*08a0*/  SHF.R.U32.HI R5, RZ, 0x1f, R3 ;  /* 0x0000001fff057819 */ /* 0x000fe40000011603 */
[----:B------:R-:W-:Y:S01]  /*08b0*/  SHF.R.U32.HI R4, RZ, 0x1f, R2 ;  /* 0x0000001fff047819 */ /* 0x000fe20000011602 */
[----:B------:R-:W-:Y:S01]  /*08c0*/  IMAD R7, R7, -0xc00, R11 ;  /* 0xfffff40007077824 */ /* 0x000fe200078e020b */
[----:B------:R-:W-:Y:S01]  /*08d0*/  SHF.R.U32.HI R6, RZ, 0x1f, R0 ;  /* 0x0000001fff067819 */ /* 0x000fe20000011600 */
[----:B------:R-:W-:Y:S01]  /*08e0*/  IMAD R16, R15, -0xc00, R16 ;  /* 0xfffff4000f107824 */ /* 0x000fe200078e0210 */
[----:B------:R-:W-:Y:S01]  /*08f0*/  LEA.HI R5, R3, R5, RZ, 0x17 ;  /* 0x0000000503057211 */ /* 0x000fe200078fb8ff */
[----:B------:R-:W-:Y:S01]  /*0900*/  IMAD.SHL.U32 R73, R73, 0x2, RZ ;  /* 0x0000000249497824 */ /* 0x000fe200078e00ff */
[----:B------:R-:W-:Y:S01]  /*0910*/  LEA.HI R2, R2, R4, RZ, 0x17 ;  /* 0x0000000402027211 */ /* 0x000fe200078fb8ff */
[----:B------:R-:W-:Y:S01]  /*0920*/  IMAD R4, R17, -0xc00, R13 ;  /* 0xfffff40011047824 */ /* 0x000fe200078e020d */
[----:B------:R-:W-:Y:S01]  /*0930*/  LEA.HI R0, R0, R6, RZ, 0x17 ;  /* 0x0000000600007211 */ /* 0x000fe200078fb8ff */
[----:B------:R-:W-:-:S02]  /*0940*/  IMAD R6, R14, -0xc00, R12 ;  /* 0xfffff4000e067824 */ /* 0x000fc400078e020c */
[----:B------:R-:W-:Y:S02]  /*0950*/  IMAD R5, R5, -0xc00, R10 ;  /* 0xfffff40005057824 */ /* 0x000fe400078e020a */
[----:B------:R-:W-:Y:S02]  /*0960*/  IMAD R3, R2, -0xc00, R9 ;  /* 0xfffff40002037824 */ /* 0x000fe400078e0209 */
[----:B------:R-:W-:Y:S02]  /*0970*/  IMAD R2, R0, -0xc00, R8 ;  /* 0xfffff40000027824 */ /* 0x000fe400078e0208 */
[--C-:B------:R-:W-:Y:S02]  /*0980*/  IMAD R4, R4, 0xc00, R20.reuse ;  /* 0x00000c0004047824 */ /* 0x100fe400078e0214 */
[--C-:B------:R-:W-:Y:S02]  /*0990*/  IMAD R6, R6, 0xc00, R20.reuse ;  /* 0x00000c0006067824 */ /* 0x100fe400078e0214 */
[----:B------:R-:W-:-:S02]  /*09a0*/  IMAD R5, R5, 0xc00, R20 ;  /* 0x00000c0005057824 */ /* 0x000fc400078e0214 */
[--C-:B------:R-:W-:Y:S02]  /*09b0*/  IMAD R3, R3, 0xc00, R20.reuse ;  /* 0x00000c0003037824 */ /* 0x100fe400078e0214 */
[--C-:B------:R-:W-:Y:S02]  /*09c0*/  IMAD R2, R2, 0xc00, R20.reuse ;  /* 0x00000c0002027824 */ /* 0x100fe400078e0214 */
[--C-:B------:R-:W-:Y:S02]  /*09d0*/  IMAD R0, R18, 0xc00, R20.reuse ;  /* 0x00000c0012007824 */ /* 0x100fe400078e0214 */
[----:B------:R-:W-:Y:S02]  /*09e0*/  IMAD R10, R7, 0xc00, R20 ;  /* 0x00000c00070a7824 */ /* 0x000fe400078e0214 */
[----:B-1---5:R-:W-:-:S04]  /*09f0*/  IMAD.WIDE R18, R4, 0x2, R22 ;  /* 0x0000000204127825 */ /* 0x022fc800078e0216 */
[----:B------:R-:W-:-:S04]  /*0a00*/  IMAD.WIDE R14, R6, 0x2, R22 ;  /* 0x00000002060e7825 */ /* 0x000fc800078e0216 */
[----:B------:R-:W-:-:S04]  /*0a10*/  IMAD.WIDE R8, R5, 0x2, R22 ;  /* 0x0000000205087825 */ /* 0x000fc800078e0216 */
[----:B------:R-:W-:Y:S01]  /*0a20*/  IMAD.WIDE R6, R3, 0x2, R22 ;  /* 0x0000000203067825 */ /* 0x000fe200078e0216 */
[----:B------:R-:W-:-:S03]  /*0a30*/  IADD3 R64, P1, R8, 0x100, RZ ;  /* 0x0000010008407810 */ /* 0x000fc60007f3e0ff */
[----:B------:R-:W-:Y:S01]  /*0a40*/  IMAD.WIDE R4, R2, 0x2, R22 ;  /* 0x0000000202047825 */ /* 0x000fe200078e0216 */
[----:B------:R-:W-:-:S03]  /*0a50*/  IADD3 R65, P2, R6, 0x100, RZ ;  /* 0x0000010006417810 */ /* 0x000fc60007f5e0ff */
[----:B------:R-:W-:Y:S01]  /*0a60*/  IMAD R16, R16, 0xc00, R20 ;  /* 0x00000c0010107824 */ /* 0x000fe200078e0214 */
[----:B------:R-:W-:Y:S01]  /*0a70*/  IADD3 R66, P3, R4, 0x100, RZ ;  /* 0x0000010004427810 */ /* 0x000fe20007f7e0ff */
[----:B--2---:R-:W-:-:S04]  /*0a80*/  IMAD.WIDE.U32 R2, R20, 0x2, R28 ;  /* 0x0000000214027825 */ /* 0x004fc800078e001c */
[----:B------:R-:W-:Y:S01]  /*0a90*/  IMAD.SHL.U32 R72, R72, 0x2, RZ ;  /* 0x0000000248487824 */ /* 0x000fe200078e00ff */
[----:B------:R-:W-:Y:S01]  /*0aa0*/  @!PT LDS RZ, [RZ] ;  /* 0x00000000fffff984 */ /* 0x000fe20000000800 */
[----:B------:R-:W-:Y:S01]  /*0ab0*/  @!PT LDS RZ, [RZ] ;  /* 0x00000000fffff984 */ /* 0x000fe20000000800 */
[----:B------:R-:W-:Y:S01]  /*0ac0*/  @!PT LDS RZ, [RZ] ;  /* 0x00000000fffff984 */ /* 0x000fe20000000800 */
[----:B------:R-:W-:Y:S01]  /*0ad0*/  LDGSTS.E.BYPASS.LTC128B.128 [R75], desc[UR22][R2.64] ;  /* 0x00000000024b7fae */ /* 0x000fe2000b901d56 */
[----:B------:R-:W-:Y:S02]  /*0ae0*/  IMAD.SHL.U32 R71, R71, 0x2, RZ ;  /* 0x0000000247477824 */ /* 0x000fe400078e00ff */
[----:B------:R-:W-:Y:S01]  /*0af0*/  IMAD.WIDE R12, R0, 0x2, R22 ;  /* 0x00000002000c7825 */ /* 0x000fe200078e0216 */
[----:B------:R-:W0:Y:S03]  /*0b00*/  LDGDEPBAR ;  /* 0x00000000000079af */ /* 0x000e260000000000 */
[----:B------:R-:W-:Y:S01]  /*0b10*/  IMAD.SHL.U32 R70, R70, 0x2, RZ ;  /* 0x0000000246467824 */ /* 0x000fe200078e00ff */
[----:B------:R-:W-:Y:S01]  /*0b20*/  LDGSTS.E.BYPASS.LTC128B.128 [R75+0x1000], desc[UR22][R12.64] ;  /* 0x010000000c4b7fae */ /* 0x000fe2000b901d56 */
[----:B------:R-:W-:Y:S01]  /*0b30*/  IMAD.SHL.U32 R69, R69, 0x2, RZ ;  /* 0x0000000245457824 */ /* 0x000fe200078e00ff */
[----:B------:R-:W-:Y:S01]  /*0b40*/  IADD3 R74, P0, R12, 0x100, RZ ;  /* 0x000001000c4a7810 */ /* 0x000fe20007f1e0ff */
[----:B------:R-:W-:-:S02]  /*0b50*/  VIADD R25, R73, UR15 ;  /* 0x0000000f49197c36 */ /* 0x000fc40008000000 */
[----:B------:R-:W-:-:S03]  /*0b60*/  IMAD.WIDE R16, R16, 0x2, R22 ;  /* 0x0000000210107825 */ /* 0x000fc600078e0216 */
[----:B------:R-:W-:Y:S01]  /*0b70*/  LDGSTS.E.BYPASS.LTC128B.128 [R25+0x1000], desc[UR22][R18.64] ;  /* 0x0100000012197fae */ /* 0x000fe2000b901d56 */
[----:B------:R-:W-:-:S04]  /*0b80*/  IMAD.WIDE R10, R10, 0x2, R22 ;  /* 0x000000020a0a7825 */ /* 0x000fc800078e0216 */
[----:B------:R-:W-:Y:S02]  /*0b90*/  IMAD.SHL.U32 R68, R68, 0x2, RZ ;  /* 0x0000000244447824 */ /* 0x000fe400078e00ff */
[----:B------:R-:W-:Y:S02]  /*0ba0*/  VIADD R24, R72, UR15 ;  /* 0x0000000f48187c36 */ /* 0x000fe40008000000 */
[----:B------:R-:W-:Y:S02]  /*0bb0*/  IMAD.SHL.U32 R67, R67, 0x2, RZ ;  /* 0x0000000243437824 */ /* 0x000fe400078e00ff */
[----:B------:R-:W-:Y:S01]  /*0bc0*/  VIADD R23, R71, UR15 ;  /* 0x0000000f47177c36 */ /* 0x000fe20008000000 */
[----:B------:R-:W-:Y:S01]  /*0bd0*/  LDGSTS.E.BYPASS.LTC128B.128 [R24+0x1000], desc[UR22][R16.64] ;  /* 0x0100000010187fae */ /* 0x000fe2000b901d56 */
[----:B------:R-:W-:Y:S02]  /*0be0*/  VIADD R22, R70, UR15 ;  /* 0x0000000f46167c36 */ /* 0x000fe40008000000 */
[----:B------:R-:W-:Y:S01]  /*0bf0*/  VIADD R21, R69, UR15 ;  /* 0x0000000f45157c36 */ /* 0x000fe20008000000 */
[----:B------:R-:W-:Y:S01]  /*0c00*/  LDGSTS.E.BYPASS.LTC128B.128 [R23+0x1000], desc[UR22][R14.64] ;  /* 0x010000000e177fae */ /* 0x000fe2000b901d56 */
[----:B------:R-:W-:-:S02]  /*0c10*/  VIADD R20, R68, UR15 ;  /* 0x0000000f44147c36 */ /* 0x000fc40008000000 */
[----:B------:R-:W-:Y:S01]  /*0c20*/  VIADD R0, R67, UR15 ;  /* 0x0000000f43007c36 */ /* 0x000fe20008000000 */
[----:B------:R-:W-:Y:S01]  /*0c30*/  LDGSTS.E.BYPASS.LTC128B.128 [R22+0x1000], desc[UR22][R10.64] ;  /* 0x010000000a167fae */ /* 0x000fe2000b901d56 */
[----:B------:R-:W-:Y:S02]  /*0c40*/  IMAD.SHL.U32 R49, R49, 0x2, RZ ;  /* 0x0000000231317824 */ /* 0x000fe400078e00ff */
[----:B------:R-:W-:Y:S01]  /*0c50*/  IMAD.X R61, RZ, RZ, R5, P3 ;  /* 0x000000ffff3d7224 */ /* 0x000fe200018e0605 */
[----:B------:R-:W-:Y:S01]  /*0c60*/  LDGSTS.E.BYPASS.LTC128B.128 [R21+0x1000], desc[UR22][R8.64] ;  /* 0x0100000008157fae */ /* 0x000fe2000b901d56 */
[----:B------:R-:W-:Y:S01]  /*0c70*/  IMAD.X R62, RZ, RZ, R13, P0 ;  /* 0x000000ffff3e7224 */ /* 0x000fe200000e060d */
[----:B------:R-:W-:Y:S01]  /*0c80*/  IADD3 R63, P0, R10, 0x100, RZ ;  /* 0x000001000a3f7810 */ /* 0x000fe20007f1e0ff */
[----:B------:R-:W-:Y:S01]  /*0c90*/  IMAD.X R59, RZ, RZ, R9, P1 ;  /* 0x000000ffff3b7224 */ /* 0x000fe200008e0609 */
[----:B------:R-:W-:Y:S01]  /*0ca0*/  LDGSTS.E.BYPASS.LTC128B.128 [R20+0x1000], desc[UR22][R6.64] ;  /* 0x0100000006147fae */ /* 0x000fe2000b901d56 */
[----:B------:R-:W-:Y:S01]  /*0cb0*/  IMAD.X R60, RZ, RZ, R7, P2 ;  /* 0x000000ffff3c7224 */ /* 0x000fe200010e0607 */
[----:B------:R-:W-:Y:S01]  /*0cc0*/  IADD3 R56, P3, R14, 0x100, RZ ;  /* 0x000001000e387810 */ /* 0x000fe20007f7e0ff */
[----:B------:R-:W-:Y:S01]  /*0cd0*/  IMAD.X R57, RZ, RZ, R11, P0 ;  /* 0x000000ffff397224 */ /* 0x000fe200000e060b */
[----:B------:R-:W-:Y:S01]  /*0ce0*/  LDGSTS.E.BYPASS.LTC128B.128 [R0+0x1000], desc[UR22][R4.64] ;  /* 0x0100000004007fae */ /* 0x000fe2000b901d56 */
[----:B------:R-:W-:Y:S01]  /*0cf0*/  IADD3 R54, P1, R18, 0x100, RZ ;  /* 0x0000010012367810 */ /* 0x000fe20007f3e0ff */
[----:B------:R-:W-:Y:S01]  /*0d00*/  IMAD.SHL.U32 R46, R46, 0x2, RZ ;  /* 0x000000022e2e7824 */ /* 0x000fe200078e00ff */
[----:B------:R-:W-:Y:S01]  /*0d10*/  IADD3 R55, P2, R16, 0x100, RZ ;  /* 0x0000010010377810 */ /* 0x000fe20007f5e0ff */
[----:B------:R-:W0:Y:S01]  /*0d20*/  LDGDEPBAR ;  /* 0x00000000000079af */ /* 0x000e220000000000 */
[----:B------:R-:W-:-:S02]  /*0d30*/  IMAD.X R53, RZ, RZ, R15, P3 ;  /* 0x000000ffff357224 */ /* 0x000fc400018e060f */
[----:B------:R-:W-:Y:S01]  /*0d40*/  IADD3.X R52, RZ, R17, RZ, P2, !PT ;  /* 0x00000011ff347210 */ /* 0x000fe200017fe4ff */
[----:B------:R-:W-:Y:S01]  /*0d50*/  BAR.SYNC.DEFER_BLOCKING 0x0 ;  /* 0x0000000000007b1d */ /* 0x000fe20000010000 */
[----:B------:R-:W-:Y:S02]  /*0d60*/  IMAD.X R51, RZ, RZ, R19, P1 ;  /* 0x000000ffff337224 */ /* 0x000fe400008e0613 */
[----:B------:R-:W-:Y:S02]  /*0d70*/  IMAD.SHL.U32 R45, R45, 0x2, RZ ;  /* 0x000000022d2d7824 */ /* 0x000fe400078e00ff */
[----:B------:R-:W-:Y:S01]  /*0d80*/  IMAD.SHL.U32 R44, R44, 0x2, RZ ;  /* 0x000000022c2c7824 */ /* 0x000fe200078e00ff */
[----:B------:R-:W-:Y:S01]  /*0d90*/  @!PT LDS RZ, [RZ] ;  /* 0x00000000fffff984 */ /* 0x000fe20000000800 */
[----:B------:R-:W-:Y:S01]  /*0da0*/  @!PT LDS RZ, [RZ] ;  /* 0x00000000fffff984 */ /* 0x000fe20000000800 */
[----:B------:R-:W-:Y:S01]  /*0db0*/  @!PT LDS RZ, [RZ] ;  /* 0x00000000fffff984 */ /* 0x000fe20000000800 */
[----:B------:R1:W-:Y:S04]  /*0dc0*/  LDGSTS.E.BYPASS.LTC128B.128 [R75+0x800], desc[UR22][R2.64+0x80] ;  /* 0x00800080024b7fae */ /* 0x0003e8000b901d56 */
[----:B------:R-:W0:Y:S04]  /*0dd0*/  LDGDEPBAR ;  /* 0x00000000000079af */ /* 0x000e280000000000 */
[----:B------:R2:W-:Y:S04]  /*0de0*/  LDGSTS.E.BYPASS.LTC128B.128 [R75+0x5000], desc[UR22][R12.64+0x80] ;  /* 0x050000800c4b7fae */ /* 0x0005e8000b901d56 */
[----:B------:R3:W-:Y:S04]  /*0df0*/  LDGSTS.E.BYPASS.LTC128B.128 [R25+0x5000], desc[UR22][R18.64+0x80] ;  /* 0x0500008012197fae */ /* 0x0007e8000b901d56 */
[----:B------:R4:W-:Y:S04]  /*0e00*/  LDGSTS.E.BYPASS.LTC128B.128 [R24+0x5000], desc[UR22][R16.64+0x80] ;  /* 0x0500008010187fae */ /* 0x0009e8000b901d56 */
[----:B------:R5:W-:Y:S04]  /*0e10*/  LDGSTS.E.BYPASS.LTC128B.128 [R23+0x5000], desc[UR22][R14.64+0x80] ;  /* 0x050000800e177fae */ /* 0x000be8000b901d56 */
[----:B------:R5:W-:Y:S01]  /*0e20*/  LDGSTS.E.BYPASS.LTC128B.128 [R22+0x5000], desc[UR22][R10.64+0x80] ;  /* 0x050000800a167fae */ /* 0x000be2000b901d56 */
[----:B-1----:R-:W-:-:S03]  /*0e30*/  SHF.R.U32.HI R2, RZ, 0x3, R76 ;  /* 0x00000003ff027819 */ /* 0x002fc6000001164c */
[----:B------:R1:W-:Y:S04]  /*0e40*/  LDGSTS.E.BYPASS.LTC128B.128 [R21+0x5000], desc[UR22][R8.64+0x80] ;  /* 0x0500008008157fae */ /* 0x0003e8000b901d56 */
[----:B------:R1:W-:Y:S01]  /*0e50*/  LDGSTS.E.BYPASS.LTC128B.128 [R20+0x5000], desc[UR22][R6.64+0x80] ;  /* 0x0500008006147fae */ /* 0x0003e2000b901d56 */
[----:B--2---:R-:W-:-:S03]  /*0e60*/  LOP3.LUT R12, R76, 0x7, RZ, 0xc0, !PT ;  /* 0x000000074c0c7812 */ /* 0x004fc600078ec0ff */
[----:B------:R2:W-:Y:S01]  /*0e70*/  LDGSTS.E.BYPASS.LTC128B.128 [R0+0x5000], desc[UR22][R4.64+0x80] ;  /* 0x0500008004007fae */ /* 0x0005e2000b901d56 */
[----:B---3--:R-:W-:-:S03]  /*0e80*/  CS2R R18, SRZ ;  /* 0x0000000000127805 */ /* 0x008fc6000001ff00 */
[----:B------:R-:W0:Y:S01]  /*0e90*/  LDGDEPBAR ;  /* 0x00000000000079af */ /* 0x000e220000000000 */
[----:B----4-:R-:W-:Y:S02]  /*0ea0*/  CS2R R16, SRZ ;  /* 0x0000000000107805 */ /* 0x010fe4000001ff00 */
[----:B-----5:R-:W-:Y:S02]  /*0eb0*/  CS2R R14, SRZ ;  /* 0x00000000000e7805 */ /* 0x020fe4000001ff00 */
[----:B------:R-:W-:Y:S02]  /*0ec0*/  SGXT.U32 R22, R2, 0x1 ;  /* 0x000000010216781a */ /* 0x000fe40000000000 */
[----:B------:R-:W-:Y:S02]  /*0ed0*/  CS2R R10, SRZ ;  /* 0x00000000000a7805 */ /* 0x000fe4000001ff00 */
[----:B------:R-:W-:Y:S02]  /*0ee0*/  LOP3.LUT R3, R22, 0x7, R76, 0x78, !PT ;  /* 0x0000000716037812 */ /* 0x000fe400078e784c */
[----:B-1----:R-:W-:-:S02]  /*0ef0*/  CS2R R8, SRZ ;  /* 0x0000000000087805 */ /* 0x002fc4000001ff00 */
[----:B------:R-:W-:Y:S02]  /*0f00*/  LOP3.LUT R21, R26, 0x7, R76, 0xf8, !PT ;  /* 0x000000071a157812 */ /* 0x000fe400078ef84c */
[C---:B------:R-:W-:Y:S01]  /*0f10*/  LOP3.LUT R2, R22.reuse, 0x2, RZ, 0xfc, !PT ;  /* 0x0000000216027812 */ /* 0x040fe200078efcff */
[----:B------:R-:W-:Y:S01]  /*0f20*/  IMAD.SHL.U32 R23, R3, 0x8, RZ ;  /* 0x0000000803177824 */ /* 0x000fe200078e00ff */
[C---:B------:R-:W-:Y:S02]  /*0f30*/  LOP3.LUT R20, R22.reuse, 0x6, RZ, 0xfc, !PT ;  /* 0x0000000616147812 */ /* 0x040fe400078efcff */
[----:B------:R-:W-:Y:S02]  /*0f40*/  CS2R R6, SRZ ;  /* 0x0000000000067805 */ /* 0x000fe4000001ff00 */
[----:B--2---:R-:W-:Y:S01]  /*0f50*/  LOP3.LUT R0, R22, 0x4, RZ, 0xfc, !PT ;  /* 0x0000000416007812 */ /* 0x004fe200078efcff */
[----:B------:R-:W-:-:S04]  /*0f60*/  DEPBAR.LE SB0, 0x2 ;  /* 0x000080800000791a */ /* 0x000fc80000000000 */
[----:B------:R-:W-:Y:S01]  /*0f70*/  LOP3.LUT R3, R0, 0x7, R76, 0x78, !PT ;  /* 0x0000000700037812 */ /* 0x000fe200078e784c */
[----:B------:R-:W-:Y:S01]  /*0f80*/  IMAD.SHL.U32 R0, R21, 0x40, RZ ;  /* 0x0000004015007824 */ /* 0x000fe200078e00ff */
[----:B------:R-:W-:Y:S01]  /*0f90*/  LOP3.LUT R22, R2, 0x7, R76, 0x78, !PT ;  /* 0x0000000702167812 */ /* 0x000fe200078e784c */
[----:B------:R-:W-:Y:S01]  /*0fa0*/  IMAD.WIDE.U32 R4, R12, 0x10, R28 ;  /* 0x000000100c047825 */ /* 0x000fe200078e001c */
[----:B------:R-:W-:Y:S02]  /*0fb0*/  LOP3.LUT R2, R20, 0x7, R76, 0x78, !PT ;  /* 0x0000000714027812 */ /* 0x000fe400078e784c */
[----:B------:R-:W-:Y:S02]  /*0fc0*/  CS2R R12, SRZ ;  /* 0x00000000000c7805 */ /* 0x000fe4000001ff00 */
[----:B------:R-:W-:Y:S01]  /*0fd0*/  LOP3.LUT R23, R0, R23, RZ, 0xfc, !PT ;  /* 0x0000001700177212 */ /* 0x000fe200078efcff */
[----:B------:R-:W-:Y:S01]  /*0fe0*/  IMAD.SHL.U32 R22, R22, 0x8, RZ ;  /* 0x0000000816167824 */ /* 0x000fe200078e00ff */
[----:B------:R-:W-:Y:S01]  /*0ff0*/  SHF.L.U32 R21, R3, 0x3, RZ ;  /* 0x0000000303157819 */ /* 0x000fe200000006ff */
[----:B------:R-:W-:Y:S01]  /*1000*/  IMAD.SHL.U32 R20, R2, 0x8, RZ ;  /* 0x0000000802147824 */ /* 0x000fe200078e00ff */
[----:B------:R-:W-:Y:S01]  /*1010*/  BAR.SYNC.DEFER_BLOCKING 0x0 ;  /* 0x0000000000007b1d */ /* 0x000fe20000010000 */
[----:B------:R-:W-:Y:S01]  /*1020*/  IMAD.SHL.U32 R47, R23, 0x2, RZ ;  /* 0x00000002172f7824 */ /* 0x000fe200078e00ff */
[----:B------:R-:W-:-:S02]  /*1030*/  LOP3.LUT R3, R0, R22, RZ, 0xfc, !PT ;  /* 0x0000001600037212 */ /* 0x000fc400078efcff */
[C---:B------:R-:W-:Y:S02]  /*1040*/  LOP3.LUT R2, R0.reuse, R21, RZ, 0xfc, !PT ;  /* 0x0000001500027212 */ /* 0x040fe400078efcff */
[----:B------:R-:W-:Y:S01]  /*1050*/  LOP3.LUT R0, R0, R20, RZ, 0xfc, !PT ;  /* 0x0000001400007212 */ /* 0x000fe200078efcff */
[----:B------:R-:W-:Y:S01]  /*1060*/  IMAD.SHL.U32 R3, R3, 0x2, RZ ;  /* 0x0000000203037824 */ /* 0x000fe200078e00ff */
[----:B------:R-:W-:Y:S01]  /*1070*/  IADD3 R58, P0, R4, 0x100, RZ ;  /* 0x00000100043a7810 */ /* 0x000fe20007f1e0ff */
[----:B------:R-:W-:Y:S02]  /*1080*/  IMAD.SHL.U32 R2, R2, 0x2, RZ ;  /* 0x0000000202027824 */ /* 0x000fe400078e00ff */
[----:B------:R-:W-:Y:S02]  /*1090*/  IMAD.SHL.U32 R0, R0, 0x2, RZ ;  /* 0x0000000200007824 */ /* 0x000fe400078e00ff */
[----:B------:R-:W-:Y:S01]  /*10a0*/  IMAD.X R50, RZ, RZ, R5, P0 ;  /* 0x000000ffff327224 */ /* 0x000fe200000e0605 */
[----:B------:R-:W-:Y:S01]  /*10b0*/  CS2R R4, SRZ ;  /* 0x0000000000047805 */ /* 0x000fe2000001ff00 */
[----:B------:R1:W2:Y:S04]  /*10c0*/  LDSM.16.M88.4 R20, [R49+UR15] ;  /* 0x0000000f3114783b */ /* 0x0002a80008000200 */
[----:B------:R1:W3:Y:S04]  /*10d0*/  LDSM.16.M88.4 R24, [R47+UR15+0x1000] ;  /* 0x0010000f2f18783b */ /* 0x0002e80008000200 */
[----:B------:R1:W4:Y:S01]  /*10e0*/  LDSM.16.M88.4 R28, [R47+UR15+0x3000] ;  /* 0x0030000f2f1c783b */ /* 0x0003220008000200 */
[----:B------:R-:W-:-:S04]  /*10f0*/  DEPBAR.LE SB1, 0x0 ;  /* 0x000090000000791a */ /* 0x000fc80000000000 */
.L_x_0:
[----:B------:R-:W-:-:S01]  /*1100*/  LDSM.16.M88.4 R32, [R46+UR4] ;  /* 0x000000042e20783b */ /* 0x000fc20008000200 */
[----:B-123--:R-:W-:Y:S01]  /*1110*/  HMMA.16816.F32.BF16 R4, R20, R24, R4 ;  /* 0x000000181404723c */ /* 0x00efe20000041804 */
[----:B------:R-:W-:Y:S02]  /*1120*/  UIADD3 UR13, UR13, 0x40, URZ ;  /* 0x000000400d0d7890 */ /* 0x000fe4000fffe03f */
[----:B------:R-:W2:Y:S01]  /*1130*/  LDSM.16.M88.4 R36, [R3+UR5] ;  /* 0x000000050324783b */ /* 0x000ea20008000200 */
[----:B------:R-:W-:Y:S02]  /*1140*/  UIADD3 UR12, UR12, 0x1, URZ ;  /* 0x000000010c0c7890 */ /* 0x000fe4000fffe03f */
[----:B------:R-:W-:Y:S01]  /*1150*/  HMMA.16816.F32.BF16 R8, R20, R26, R8 ;  /* 0x0000001a1408723c */ /* 0x000fe20000041808 */
[----:B------:R-:W3:Y:S01]  /*1160*/  LDSM.16.M88.4 R40, [R3+UR5+0x2000] ;  /* 0x002000050328783b */ /* 0x000ee20008000200 */
[----:B------:R-:W-:Y:S02]  /*1170*/  UISETP.GE.U32.AND UP1, UPT, UR13, 0xb80, UPT ;  /* 0x00000b800d00788c */ /* 0x000fe4000bf26070 */
[----:B------:R-:W-:Y:S01]  /*1180*/  UIADD3 UR18, UR18, 0x1, URZ ;  /* 0x0000000112127890 */ /* 0x000fe2000fffe03f */
[----:B------:R-:W-:Y:S01]  /*1190*/  LDSM.16.M88.4 R24, [R2+UR5] ;  /* 0x000000050218783b */ /* 0x000fe20008000200 */
[----:B----4-:R-:W-:Y:S02]  /*11a0*/  HMMA.16816.F32.BF16 R12, R20, R28, R12 ;  /* 0x0000001c140c723c */ /* 0x010fe4000004180c */
[----:B------:R-:W-:Y:S01]  /*11b0*/  UISETP.GE.AND UP0, UPT, UR18, 0x2, UPT ;  /* 0x000000021200788c */ /* 0x000fe2000bf06270 */
[----:B------:R-:W-:Y:S01]  /*11c0*/  PLOP3.LUT P0, PT, PT, PT, UP1, 0x80, 0x0 ;  /* 0x000000000000781c */ /* 0x000fe20003f0f018 */
[----:B------:R-:W-:Y:S02]  /*11d0*/  UISETP.GE.U32.AND UP1, UPT, UR13, 0xbc0, UPT ;  /* 0x00000bc00d00788c */ /* 0x000fe4000bf26070 */
[----:B------:R-:W-:Y:S01]  /*11e0*/  HMMA.16816.F32.BF16 R16, R20, R30, R16 ;  /* 0x0000001e1410723c */ /* 0x000fe20000041810 */
[----:B------:R-:W4:Y:S01]  /*11f0*/  LDSM.16.M88.4 R20, [R45+UR4] ;  /* 0x000000042d14783b */ /* 0x000f220008000200 */
[----:B------:R-:W-:Y:S03]  /*1200*/  USEL UR18, UR18, URZ, !UP0 ;  /* 0x0000003f12127287 */ /* 0x000fe6000c000000 */
[----:B------:R-:W4:Y:S01]  /*1210*/  LDSM.16.M88.4 R28, [R2+UR5+0x2000] ;  /* 0x00200005021c783b */ /* 0x000f220008000200 */
[----:B------:R-:W-:Y:S02]  /*1220*/  ULEA UR21, UR18, UR14, 0xe ;  /* 0x0000000e12157291 */ /* 0x000fe4000f8e703f */
[----:B------:R-:W-:Y:S04]  /*1230*/  UISETP.GE.AND UP0, UPT, UR12, 0x2, UPT ;  /* 0x000000020c00788c */ /* 0x000fe8000bf06270 */
[----:B------:R-:W-:-:S01]  /*1240*/  USEL UR12, UR12, URZ, !UP0 ;  /* 0x0000003f0c0c7287 */ /* 0x000fc2000c000000 */
[----:B--2---:R-:W-:Y:S06]  /*1250*/  HMMA.16816.F32.BF16 R4, R32, R36, R4 ;  /* 0x000000242004723c */ /* 0x004fec0000041804 */
[----:B------:R-:W-:Y:S01]  /*1260*/  HMMA.16816.F32.BF16 R8, R32, R38, R8 ;  /* 0x000000262008723c */ /* 0x000fe20000041808 */
[----:B------:R-:W-:Y:S05]  /*1270*/  LDSM.16.M88.4 R36, [R0+UR5] ;  /* 0x000000050024783b */ /* 0x000fea0008000200 */
[----:B---3--:R-:W-:Y:S06]  /*1280*/  HMMA.16816.F32.BF16 R12, R32, R40, R12 ;  /* 0x00000028200c723c */ /* 0x008fec000004180c */
[----:B------:R-:W-:Y:S01]  /*1290*/  HMMA.16816.F32.BF16 R16, R32, R42, R16 ;  /* 0x0000002a2010723c */ /* 0x000fe20000041810 */
[----:B------:R-:W2:Y:S01]  /*12a0*/  LDSM.16.M88.4 R32, [R44+UR4] ;  /* 0x000000042c20783b */ /* 0x000ea20008000200 */
[----:B------:R-:W-:Y:S03]  /*12b0*/  ULEA UR4, UR12, UR15, 0xb ;  /* 0x0000000f0c047291 */ /* 0x000fe6000f8e583f */
[----:B------:R-:W3:-:S01]  /*12c0*/  LDSM.16.M88.4 R40, [R0+UR5+0x2000] ;  /* 0x002000050028783b */ /* 0x000ec20008000200 */
[----:B----4-:R-:W-:Y:S01]  /*12d0*/  HMMA.16816.F32.BF16 R4, R20, R24, R4 ;  /* 0x000000181404723c */ /* 0x010fe20000041804 */
[----:B------:R-:W-:Y:S01]  /*12e0*/  ULEA UR5, UR12, UR14, 0xe ;  /* 0x0000000e0c057291 */ /* 0x000fe2000f8e703f */
[----:B------:R-:W-:Y:S04]  /*12f0*/  BAR.SYNC.DEFER_BLOCKING 0x0 ;  /* 0x0000000000007b1d */ /* 0x000fe80000010000 */
[----:B------:R-:W-:Y:S06]  /*1300*/  HMMA.16816.F32.BF16 R8, R20, R26, R8 ;  /* 0x0000001a1408723c */ /* 0x000fec0000041808 */
[----:B------:R-:W-:Y:S05]  /*1310*/  HMMA.16816.F32.BF16 R12, R20, R28, R12 ;  /* 0x0000001c140c723c */ /* 0x000fea000004180c */
[----:B------:R-:W-:Y:S02]  /*1320*/  IADD3 R24, P1, R74, UR10, RZ ;  /* 0x0000000a4a187c10 */ /* 0x000fe4000ff3e0ff */
[----:B------:R-:W-:Y:S04]  /*1330*/  VIADD R28, R69, UR21 ;  /* 0x00000015451c7c36 */ /* 0x000fe80008000000 */
[----:B------:R-:W-:Y:S01]  /*1340*/  IADD3.X R25, R62, UR9, RZ, P1, !PT ;  /* 0x000000093e197c10 */ /* 0x000fe20008ffe4ff */
[----:B------:R-:W-:Y:S07]  /*1350*/  HMMA.16816.F32.BF16 R16, R20, R30, R16 ;  /* 0x0000001e1410723c */ /* 0x000fee0000041810 */
[----:B------:R-:W-:Y:S01]  /*1360*/  IADD3 R20, P2, R58, UR10, RZ ;  /* 0x0000000a3a147c10 */ /* 0x000fe2000ff5e0ff */
[----:B------:R-:W-:Y:S03]  /*1370*/  IMAD.U32 R22, RZ, RZ, UR18 ;  /* 0x00000012ff167e24 */ /* 0x000fe6000f8e00ff */
[----:B------:R-:W-:Y:S01]  /*1380*/  IADD3.X R21, R50, UR9, RZ, P2, !PT ;  /* 0x0000000932157c10 */ /* 0x000fe200097fe4ff */
[----:B------:R-:W-:Y:S01]  /*1390*/  IMAD R22, R22, 0x800, R75 ;  /* 0x0000080016167824 */ /* 0x000fe200078e024b */
[----:B------:R-:W-:Y:S01]  /*13a0*/  IADD3 R26, P2, R54, UR10, RZ ;  /* 0x0000000a361a7c10 */ /* 0x000fe2000ff5e0ff */
[----:B--2---:R-:W-:Y:S03]  /*13b0*/  HMMA.16816.F32.BF16 R4, R32, R36, R4 ;  /* 0x000000242004723c */ /* 0x004fe60000041804 */
[----:B------:R-:W-:Y:S01]  /*13c0*/  @!PT LDS RZ, [RZ] ;  /* 0x00000000fffff984 */ /* 0x000fe20000000800 */
[----:B------:R-:W-:Y:S01]  /*13d0*/  @!PT LDS RZ, [RZ] ;  /* 0x00000000fffff984 */ /* 0x000fe20000000800 */
[----:B------:R-:W-:Y:S01]  /*13e0*/  @!PT LDS RZ, [RZ] ;  /* 0x00000000fffff984 */ /* 0x000fe20000000800 */
[----:B------:R2:W-:Y:S02]  /*13f0*/  LDGSTS.E.BYPASS.LTC128B.128 [R22], desc[UR22][R20.64], !P0 ;  /* 0x0000000014167fae */ /* 0x0005e4000c101d56 */
[----:B------:R-:W-:-:S01]  /*1400*/  IADD3.X R27, R51, UR9, RZ, P2, !PT ;  /* 0x00000009331b7c10 */ /* 0x000fc200097fe4ff */
[----:B------:R-:W-:Y:S01]  /*1410*/  HMMA.16816.F32.BF16 R8, R32, R38, R8 ;  /* 0x000000262008723c */ /* 0x000fe20000041808 */
[----:B------:R-:W0:Y:S05]  /*1420*/  LDGDEPBAR ;  /* 0x00000000000079af */ /* 0x000e2a0000000000 */
[----:B---3--:R-:W-:Y:S06]  /*1430*/  HMMA.16816.F32.BF16 R12, R32, R40, R12 ;  /* 0x00000028200c723c */ /* 0x008fec000004180c */
[----:B------:R-:W-:Y:S05]  /*1440*/  HMMA.16816.F32.BF16 R16, R32, R42, R16 ;  /* 0x0000002a2010723c */ /* 0x000fea0000041810 */
[----:B--2---:R-:W-:Y:S01]  /*1450*/  VIADD R20, R48, UR21 ;  /* 0x0000001530147c36 */ /* 0x004fe20008000000 */
[----:B------:R-:W-:Y:S01]  /*1460*/  IADD3 R22, P1, R55, UR10, RZ ;  /* 0x0000000a37167c10 */ /* 0x000fe2000ff3e0ff */
[----:B------:R-:W-:Y:S03]  /*1470*/  VIADD R21, R73, UR21 ;  /* 0x0000001549157c36 */ /* 0x000fe60008000000 */
[----:B------:R2:W-:Y:S01]  /*1480*/  LDGSTS.E.BYPASS.LTC128B.128 [R20], desc[UR22][R24.64], !P0 ;  /* 0x0000000018147fae */ /* 0x0005e2000c101d56 */
[----:B------:R-:W-:Y:S03]  /*1490*/  IADD3.X R23, R52, UR9, RZ, P1, !PT ;  /* 0x0000000934177c10 */ /* 0x000fe60008ffe4ff */
[----:B------:R3:W-:Y:S01]  /*14a0*/  LDGSTS.E.BYPASS.LTC128B.128 [R21], desc[UR22][R26.64], !P0 ;  /* 0x000000001a157fae */ /* 0x0007e2000c101d56 */
[----:B--2---:R-:W-:Y:S01]  /*14b0*/  IADD3 R20, P2, R56, UR10, RZ ;  /* 0x0000000a38147c10 */ /* 0x004fe2000ff5e0ff */
[----:B------:R-:W-:Y:S02]  /*14c0*/  VIADD R24, R72, UR21 ;  /* 0x0000001548187c36 */ /* 0x000fe40008000000 */
[----:B------:R-:W-:Y:S01]  /*14d0*/  VIADD R25, R71, UR21 ;  /* 0x0000001547197c36 */ /* 0x000fe20008000000 */
[----:B---3--:R-:W-:Y:S02]  /*14e0*/  IADD3.X R21, R53, UR9, RZ, P2, !PT ;  /* 0x0000000935157c10 */ /* 0x008fe400097fe4ff */
[----:B------:R2:W-:Y:S01]  /*14f0*/  LDGSTS.E.BYPASS.LTC128B.128 [R24], desc[UR22][R22.64], !P0 ;  /* 0x0000000016187fae */ /* 0x0005e2000c101d56 */
[----:B------:R-:W-:Y:S03]  /*1500*/  IADD3 R26, P1, R63, UR10, RZ ;  /* 0x0000000a3f1a7c10 */ /* 0x000fe6000ff3e0ff */
[----:B------:R3:W-:Y:S01]  /*1510*/  LDGSTS.E.BYPASS.LTC128B.128 [R25], desc[UR22][R20.64], !P0 ;  /* 0x0000000014197fae */ /* 0x0007e2000c101d56 */
[----:B------:R-:W-:Y:S02]  /*1520*/  IADD3.X R27, R57, UR9, RZ, P1, !PT ;  /* 0x00000009391b7c10 */ /* 0x000fe40008ffe4ff */
[----:B--2---:R-:W-:Y:S02]  /*1530*/  IADD3 R24, P3, R64, UR10, RZ ;  /* 0x0000000a40187c10 */ /* 0x004fe4000ff7e0ff */
[----:B------:R-:W-:Y:S01]  /*1540*/  IADD3 R22, P2, R65, UR10, RZ ;  /* 0x0000000a41167c10 */ /* 0x000fe2000ff5e0ff */
[----:B---3--:R-:W-:Y:S01]  /*1550*/  VIADD R21, R70, UR21 ;  /* 0x0000001546157c36 */ /* 0x008fe20008000000 */
[----:B------:R-:W-:Y:S02]  /*1560*/  IADD3.X R25, R59, UR9, RZ, P3, !PT ;  /* 0x000000093b197c10 */ /* 0x000fe40009ffe4ff */
[----:B------:R-:W-:Y:S01]  /*1570*/  IADD3 R20, P1, R66, UR10, RZ ;  /* 0x0000000a42147c10 */ /* 0x000fe2000ff3e0ff */
[----:B------:R-:W-:Y:S01]  /*1580*/  UIADD3 UR10, UP0, UR10, 0x80, URZ ;  /* 0x000000800a0a7890 */ /* 0x000fe2000ff1e03f */
[----:B------:R2:W-:Y:S01]  /*1590*/  LDGSTS.E.BYPASS.LTC128B.128 [R21], desc[UR22][R26.64], !P0 ;  /* 0x000000001a157fae */ /* 0x0005e2000c101d56 */
[----:B------:R-:W-:Y:S03]  /*15a0*/  IADD3.X R23, R60, UR9, RZ, P2, !PT ;  /* 0x000000093c177c10 */ /* 0x000fe600097fe4ff */
[----:B------:R-:W-:Y:S01]  /*15b0*/  LDGSTS.E.BYPASS.LTC128B.128 [R28], desc[UR22][R24.64], !P0 ;  /* 0x00000000181c7fae */ /* 0x000fe2000c101d56 */
[----:B--2---:R-:W-:Y:S01]  /*15c0*/  VIADD R27, R68, UR21 ;  /* 0x00000015441b7c36 */ /* 0x004fe20008000000 */
[----:B------:R-:W-:Y:S01]  /*15d0*/  IADD3.X R21, R61, UR9, RZ, P1, !PT ;  /* 0x000000093d157c10 */ /* 0x000fe20008ffe4ff */
[----:B------:R-:W-:Y:S01]  /*15e0*/  VIADD R26, R67, UR21 ;  /* 0x00000015431a7c36 */ /* 0x000fe20008000000 */
[----:B------:R-:W-:Y:S02]  /*15f0*/  UIADD3.X UR9, URZ, UR9, URZ, UP0, !UPT ;  /* 0x000000093f097290 */ /* 0x000fe400087fe43f */
[----:B------:R-:W-:Y:S04]  /*1600*/  LDGSTS.E.BYPASS.LTC128B.128 [R27], desc[UR22][R22.64], !P0 ;  /* 0x00000000161b7fae */ /* 0x000fe8000c101d56 */
[----:B------:R2:W-:Y:S01]  /*1610*/  LDGSTS.E.BYPASS.LTC128B.128 [R26], desc[UR22][R20.64], !P0 ;  /* 0x00000000141a7fae */ /* 0x0005e2000c101d56 */
[----:B------:R-:W-:Y:S03]  /*1620*/  PLOP3.LUT P0, PT, PT, PT, UP1, 0x80, 0x0 ;  /* 0x000000000000781c */ /* 0x000fe60003f0f018 */
[----:B------:R-:W0:Y:S01]  /*1630*/  LDGDEPBAR ;  /* 0x00000000000079af */ /* 0x000e220000000000 */
[----:B------:R-:W-:Y:S04]  /*1640*/  DEPBAR.LE SB0, 0x2 ;  /* 0x000080800000791a */ /* 0x000fe80000000000 */
[----:B------:R-:W-:Y:S06]  /*1650*/  BAR.SYNC.DEFER_BLOCKING 0x0 ;  /* 0x0000000000007b1d */ /* 0x000fec0000010000 */
[----:B--2---:R2:W1:Y:S04]  /*1660*/  LDSM.16.M88.4 R20, [R49+UR4] ;  /* 0x000000043114783b */ /* 0x0044680008000200 */
[----:B------:R2:W1:Y:S04]  /*1670*/  LDSM.16.M88.4 R24, [R47+UR5] ;  /* 0x000000052f18783b */ /* 0x0004680008000200 */
[----:B------:R2:W1:Y:S02]  /*1680*/  LDSM.16.M88.4 R28, [R47+UR5+0x2000] ;  /* 0x002000052f1c783b */ /* 0x0004640008000200 */
[----:B-1----:R-:W-:Y:S08]  /*1690*/  @!P0 BRA `(.L_x_0) ;  /* 0xfffffff800988947 */ /* 0x002ff0000383ffff */
[----:B------:R-:W-:Y:S01]  /*16a0*/  IABS R0, UR11 ;  /* 0x0000000b00007c13 */ /* 0x000fe20008000000 */
[----:B------:R-:W-:-:S04]  /*16b0*/  DEPBAR.LE SB0, 0x0 ;  /* 0x000080000000791a */ /* 0x000fc80000000000 */
[----:B------:R-:W-:Y:S01]  /*16c0*/  SHF.R.U32.HI R37, RZ, 0x5, R76 ;  /* 0x00000005ff257819 */ /* 0x000fe2000001164c */
[----:B------:R-:W-:Y:S01]  /*16d0*/  IMAD.SHL.U32 R2, R76, 0x2, RZ ;  /* 0x000000024c027824 */ /* 0x000fe200078e00ff */
[----:B------:R-:W-:Y:S01]  /*16e0*/  R2UR UR4, R0 ;  /* 0x00000000000472ca */ /* 0x000fe200000e0000 */
[----:B------:R-:W-:Y:S01]  /*16f0*/  UISETP.GE.AND UP1, UPT, UR11, URZ, UPT ;  /* 0x0000003f0b00728c */ /* 0x000fe2000bf26270 */
[----:B------:R-:W-:Y:S02]  /*1700*/  SGXT.U32 R37, R37, 0x2 ;  /* 0x000000022525781a */ /* 0x000fe40000000000 */
[----:B------:R-:W-:Y:S02]  /*1710*/  F2FP.BF16.F32.PACK_AB R4, R5, R4 ;  /* 0x000000040504723e */ /* 0x000fe400000010ff */
[----:B------:R-:W-:Y:S01]  /*1720*/  LOP3.LUT R5, R76, 0x1f, RZ, 0xc0, !PT ;  /* 0x0000001f4c057812 */ /* 0x000fe200078ec0ff */
[----:B------:R-:W-:Y:S01]  /*1730*/  IMAD.SHL.U32 R0, R37, 0x8, RZ ;  /* 0x0000000825007824 */ /* 0x000fe200078e00ff */
[----:B------:R-:W-:-:S02]  /*1740*/  F2FP.BF16.F32.PACK_AB R6, R7, R6 ;  /* 0x000000060706723e */ /* 0x000fc400000010ff */
[----:B------:R-:W-:Y:S02]  /*1750*/  SHF.R.U32.HI R5, RZ, 0x2, R5 ;  /* 0x00000002ff057819 */ /* 0x000fe40000011605 */
[----:B------:R-:W-:Y:S01]  /*1760*/  LOP3.LUT R0, R0, 0x6, R2, 0xf8, !PT ;  /* 0x0000000600007812 */ /* 0x000fe200078ef802 */
[----:B------:R-:W-:Y:S01]  /*1770*/  UIMAD.WIDE.U32 UR12, UR17, UR4, URZ ;  /* 0x00000004110c72a5 */ /* 0x000fe2000f8e003f */
[----:B------:R-:W-:Y:S01]  /*1780*/  F2FP.BF16.F32.PACK_AB R8, R9, R8 ;  /* 0x000000080908723e */ /* 0x000fe200000010ff */
[----:B------:R-:W-:Y:S01]  /*1790*/  IMAD.SHL.U32 R2, R37, 0x2, RZ ;  /* 0x0000000225027824 */ /* 0x000fe200078e00ff */
[----:B------:R-:W-:Y:S01]  /*17a0*/  F2FP.BF16.F32.PACK_AB R10, R11, R10 ;  /* 0x0000000a0b0a723e */ /* 0x000fe200000010ff */
[----:B------:R-:W-:Y:S01]  /*17b0*/  IMAD R0, R5, 0x88, R0 ;  /* 0x0000008805007824 */ /* 0x000fe200078e0200 */
[----:B------:R-:W-:Y:S01]  /*17c0*/  F2FP.BF16.F32.PACK_AB R12, R13, R12 ;  /* 0x0000000c0d0c723e */ /* 0x000fe200000010ff */
[----:B------:R-:W-:Y:S01]  /*17d0*/  IMAD.SHL.U32 R9, R76, 0x8, RZ ;  /* 0x000000084c097824 */ /* 0x000fe200078e00ff */
[----:B------:R-:W-:Y:S01]  /*17e0*/  UMOV UR5, UR13 ;  /* 0x0000000d00057c82 */ /* 0x000fe20008000000 */
[----:B------:R-:W-:Y:S01]  /*17f0*/  F2FP.BF16.F32.PACK_AB R14, R15, R14 ;  /* 0x0000000e0f0e723e */ /* 0x000fe200000010ff */
[----:B------:R-:W-:Y:S01]  /*1800*/  UIMAD UR4, UR5, UR7, UR4 ;  /* 0x00000007050472a4 */ /* 0x000fe2000f8e0204 */
[----:B------:R-:W-:-:S02]  /*1810*/  F2FP.BF16.F32.PACK_AB R16, R17, R16 ;  /* 0x000000101110723e */ /* 0x000fc400000010ff */
[----:B------:R-:W-:Y:S01]  /*1820*/  F2FP.BF16.F32.PACK_AB R18, R19, R18 ;  /* 0x000000121312723e */ /* 0x000fe200000010ff */
[----:B------:R-:W-:Y:S01]  /*1830*/  UISETP.GT.U32.AND UP0, UPT, UR8, UR4, UPT ;  /* 0x000000040800728c */ /* 0x000fe2000bf04070 */
[----:B------:R-:W-:Y:S01]  /*1840*/  LEA R0, R0, UR15, 0x1 ;  /* 0x0000000f00007c11 */ /* 0x000fe2000f8e08ff */
[----:B------:R-:W-:Y:S01]  /*1850*/  BAR.SYNC.DEFER_BLOCKING 0x0 ;  /* 0x0000000000007b1d */ /* 0x000fe20000010000 */
[----:B------:R-:W-:Y:S02]  /*1860*/  LOP3.LUT R2, R2, R77, RZ, 0xfc, !PT ;  /* 0x0000004d02027212 */ /* 0x000fe400078efcff */
[----:B------:R-:W-:-:S05]  /*1870*/  LOP3.LUT R3, R9, 0x78, RZ, 0xc0, !PT ;  /* 0x0000007809037812 */ /* 0x000fca00078ec0ff */
[----:B------:R-:W-:Y:S01]  /*1880*/  IMAD R2, R2, 0x88, R3 ;  /* 0x0000008802027824 */ /* 0x000fe200078e0203 */
[----:B------:R-:W-:Y:S01]  /*1890*/  @!UP0 UIADD3 UR4, UR4, -UR8, URZ ;  /* 0x8000000804048290 */ /* 0x000fe2000fffe03f */
[----:B------:R-:W-:-:S03]  /*18a0*/  SHF.R.U32.HI R3, RZ, 0x4, R76 ;  /* 0x00000004ff037819 */ /* 0x000fc6000001164c */
[----:B------:R-:W-:Y:S01]  /*18b0*/  UISETP.GT.U32.AND UP0, UPT, UR8, UR4, UPT ;  /* 0x000000040800728c */ /* 0x000fe2000bf04070 */
[----:B------:R-:W-:Y:S10]  /*18c0*/  STS [R0], R4 ;  /* 0x0000000400007388 */ /* 0x000ff40000000800 */
[----:B------:R-:W-:-:S02]  /*18d0*/  @!UP0 UIADD3 UR4, UR4, -UR8, URZ ;  /* 0x8000000804048290 */ /* 0x000fc4000fffe03f */
[----:B------:R-:W-:Y:S01]  /*18e0*/  UISETP.NE.AND UP0, UPT, UR19, URZ, UPT ;  /* 0x0000003f1300728c */ /* 0x000fe2000bf05270 */
[----:B------:R-:W-:Y:S01]  /*18f0*/  STS [R0+0x880], R6 ;  /* 0x0008800600007388 */ /* 0x000fe20000000800 */
[----:B------:R-:W-:-:S03]  /*1900*/  @!UP1 UIADD3 UR4, -UR4, URZ, URZ ;  /* 0x0000003f04049290 */ /* 0x000fc6000fffe13f */
[----:B------:R3:W-:Y:S01]  /*1910*/  STS [R0+0x40], R8 ;  /* 0x0000400800007388 */ /* 0x0007e20000000800 */
[----:B------:R-:W-:-:S03]  /*1920*/  USEL UR4, UR16, UR4, !UP0 ;  /* 0x0000000410047287 */ /* 0x000fc6000c000000 */
[----:B------:R4:W-:Y:S01]  /*1930*/  STS [R0+0x8c0], R10 ;  /* 0x0008c00a00007388 */ /* 0x0009e20000000800 */
[----:B------:R-:W-:-:S03]  /*1940*/  ULEA UR4, UR20, UR4, 0x3 ;  /* 0x0000000414047291 */ /* 0x000fc6000f8e183f */
[----:B------:R-:W-:Y:S01]  /*1950*/  STS [R0+0x80], R12 ;  /* 0x0000800c00007388 */ /* 0x000fe20000000800 */
[----:B------:R-:W-:-:S03]  /*1960*/  USHF.L.U32 UR4, UR4, 0x4, URZ ;  /* 0x0000000404047899 */ /* 0x000fc6000800063f */
[----:B------:R-:W-:Y:S04]  /*1970*/  STS [R0+0x900], R14 ;  /* 0x0009000e00007388 */ /* 0x000fe80000000800 */
[----:B------:R-:W-:Y:S04]  /*1980*/  STS [R0+0xc0], R16 ;  /* 0x0000c01000007388 */ /* 0x000fe80000000800 */
[----:B------:R5:W-:Y:S01]  /*1990*/  STS [R0+0x940], R18 ;  /* 0x0009401200007388 */ /* 0x000be20000000800 */
[----:B---3--:R-:W-:Y:S01]  /*19a0*/  LEA R8, R2, UR15, 0x1 ;  /* 0x0000000f02087c11 */ /* 0x008fe2000f8e08ff */
[----:B------:R-:W-:Y:S08]  /*19b0*/  BAR.SYNC.DEFER_BLOCKING 0x0 ;  /* 0x0000000000007b1d */ /* 0x000ff00000010000 */
[----:B----4-:R-:W3:Y:S01]  /*19c0*/  LDC.64 R10, c[0x0][0x220] ;  /* 0x00008800ff0a7b82 */ /* 0x010ee20000000a00 */
[----:B--2--5:R-:W-:Y:S01]  /*19d0*/  IMAD.U32 R0, RZ, RZ, UR6 ;  /* 0x00000006ff007e24 */ /* 0x024fe2000f8e00ff */
[----:B------:R-:W2:Y:S04]  /*19e0*/  LDS.128 R4, [R8] ;  /* 0x0000000008047984 */ /* 0x000ea80000000c00 */
[----:B------:R-:W-:-:S02]  /*19f0*/  LOP3.LUT R2, R0, 0x78, R9, 0xf8, !PT ;  /* 0x0000007800027812 */ /* 0x000fc400078ef809 */
[----:B------:R-:W-:Y:S02]  /*1a00*/  SGXT.U32 R0, R3, 0x3 ;  /* 0x000000030300781a */ /* 0x000fe40000000000 */
[C---:B------:R-:W-:Y:S01]  /*1a10*/  ISETP.GE.AND P0, PT, R2.reuse, 0xc00, PT ;  /* 0x00000c000200780c */ /* 0x040fe20003f06270 */
[----:B---3--:R-:W-:Y:S01]  /*1a20*/  IMAD.WIDE R2, R2, 0x2, R10 ;  /* 0x0000000202027825 */ /* 0x008fe200078e020a */
[----:B------:R-:W-:-:S04]  /*1a30*/  LOP3.LUT R0, R0, UR4, RZ, 0xfc, !PT ;  /* 0x0000000400007c12 */ /* 0x000fc8000f8efcff */
[----:B------:R-:W-:Y:S02]  /*1a40*/  ISETP.LT.AND P1, PT, R0, 0x1, !P0 ;  /* 0x000000010000780c */ /* 0x000fe40004721270 */
[----:B------:R-:W-:-:S11]  /*1a50*/  ISETP.GT.AND P0, PT, RZ, UR4, !P0 ;  /* 0x00000004ff007c0c */ /* 0x000fd6000c704270 */
[----:B--2---:R2:W-:Y:S02]  /*1a60*/  @P1 STG.E.128 desc[UR22][R2.64], R4 ;  /* 0x0000000402001986 */ /* 0x0045e4000c101d16 */
[----:B------:R-:W-:Y:S05]  /*1a70*/  @!P0 EXIT ;  /* 0x000000000000894d */ /* 0x000fea0003800000 */
[----:B--2---:R-:W1:Y:S04]  /*1a80*/  LDS.128 R4, [R8+0x880] ;  /* 0x0008800008047984 */ /* 0x004e680000000c00 */
[----:B-1----:R-:W-:Y:S01]  /*1a90*/  STG.E.128 desc[UR22][R2.64], R4 ;  /* 0x0000000402007986 */ /* 0x002fe2000c101d16 */
[----:B------:R-:W-:Y:S05]  /*1aa0*/  EXIT ;  /* 0x000000000000794d */ /* 0x000fea0003800000 */
.L_x_1:
[----:B------:R-:W-:-:S00]  /*1ab0*/  BRA `(.L_x_1) ;  /* 0xfffffffc00fc7947 */ /* 0x000fc0000383ffff */
[----:B------:R-:W-:-:S00]  /*1ac0*/  NOP ;  /* 0x0000000000007918 */ /* 0x000fc00000000000 */
        /* <DEDUP_REMOVED lines=11> */
.L_x_2:


//--------------------- .nv.shared.triton_mm      --------------------------
	.section	.nv.shared.triton_mm,"aw",@nobits
	.sectionflags	@""
	.align	16
	.zero		1024


//--------------------- .nv.constant0.triton_mm   --------------------------
	.section	.nv.constant0.triton_mm,"a",@progbits
	.sectionflags	@""
	.align	4
.nv.constant0.triton_mm:
	.zero		552
